	.headerflags	@"EF_CUDA_TEXMODE_UNIFIED EF_CUDA_64BIT_ADDRESS EF_CUDA_ACCELERATORS EF_CUDA_SM90 EF_CUDA_VIRTUAL_SM(EF_CUDA_SM90)"
	.elftype	@"ET_EXEC"


//--------------------- .nv.info                  --------------------------
	.section	.nv.info,"",@"SHT_CUDA_INFO"
	.align	4


	//----- nvinfo : EIATTR_REGCOUNT
	.align		4
        /*0000*/ 	.byte	0x04, 0x2f
        /*0002*/ 	.short	(.L_3 - .L_2)
	.align		4
.L_2:
        /*0004*/ 	.word	index@(triton_poi_fused__native_batch_norm_legit_no_training_convolution_leaky_relu_leaky_relu_backward_1)
        /*0008*/ 	.word	0x0000001f


	//----- nvinfo : EIATTR_MIN_STACK_SIZE
	.align		4
.L_3:
        /*000c*/ 	.byte	0x04, 0x12
        /*000e*/ 	.short	(.L_5 - .L_4)
	.align		4
.L_4:
        /*0010*/ 	.word	index@(triton_poi_fused__native_batch_norm_legit_no_training_convolution_leaky_relu_leaky_relu_backward_1)
        /*0014*/ 	.word	0x00000000


	//----- nvinfo : EIATTR_FRAME_SIZE
	.align		4
.L_5:
        /*0018*/ 	.byte	0x04, 0x11
        /*001a*/ 	.short	(.L_7 - .L_6)
	.align		4
.L_6:
        /*001c*/ 	.word	index@(triton_poi_fused__native_batch_norm_legit_no_training_convolution_leaky_relu_leaky_relu_backward_1)
        /*0020*/ 	.word	0x00000000


	//----- nvinfo : EIATTR_MIN_STACK_SIZE
	.align		4
.L_7:
        /*0024*/ 	.byte	0x04, 0x12
        /*0026*/ 	.short	(.L_9 - .L_8)
	.align		4
.L_8:
        /*0028*/ 	.word	index@(triton_poi_fused__native_batch_norm_legit_no_training_convolution_leaky_relu_leaky_relu_backward_1)
        /*002c*/ 	.word	0x00000000
.L_9:


//--------------------- .nv.info.triton_poi_fused__native_batch_norm_legit_no_training_convolution_leaky_relu_leaky_relu_backward_1 --------------------------
	.section	.nv.info.triton_poi_fused__native_batch_norm_legit_no_training_convolution_leaky_relu_leaky_relu_backward_1,"",@"SHT_CUDA_INFO"
	.sectionflags	@""
	.align	4


	//----- nvinfo : EIATTR_CUDA_API_VERSION
	.align		4
        /*0000*/ 	.byte	0x04, 0x37
        /*0002*/ 	.short	(.L_11 - .L_10)
.L_10:
        /*0004*/ 	.word	0x0000007c


	//----- nvinfo : EIATTR_KPARAM_INFO
	.align		4
.L_11:
        /*0008*/ 	.byte	0x04, 0x17
        /*000a*/ 	.short	(.L_13 - .L_12)
.L_12:
        /*000c*/ 	.word	0x00000000
        /*0010*/ 	.short	0x0008
        /*0012*/ 	.short	0x0040
        /*0014*/ 	.byte	0x00, 0xf0, 0x11, 0x00


	//----- nvinfo : EIATTR_KPARAM_INFO
	.align		4
.L_13:
        /*0018*/ 	.byte	0x04, 0x17
        /*001a*/ 	.short	(.L_15 - .L_14)
.L_14:
        /*001c*/ 	.word	0x00000000
        /*0020*/ 	.short	0x0007
        /*0022*/ 	.short	0x0038
        /*0024*/ 	.byte	0x00, 0xf4, 0x21, 0x00


	//----- nvinfo : EIATTR_KPARAM_INFO
	.align		4
.L_15:
        /*0028*/ 	.byte	0x04, 0x17
        /*002a*/ 	.short	(.L_17 - .L_16)
.L_16:
        /*002c*/ 	.word	0x00000000
        /*0030*/ 	.short	0x0006
        /*0032*/ 	.short	0x0030
        /*0034*/ 	.byte	0x00, 0xf4, 0x21, 0x00


	//----- nvinfo : EIATTR_KPARAM_INFO
	.align		4
.L_17:
        /*0038*/ 	.byte	0x04, 0x17
        /*003a*/ 	.short	(.L_19 - .L_18)
.L_18:
        /*003c*/ 	.word	0x00000000
        /*0040*/ 	.short	0x0005
        /*0042*/ 	.short	0x0028
        /*0044*/ 	.byte	0x00, 0xf4, 0x21, 0x00


	//----- nvinfo : EIATTR_KPARAM_INFO
	.align		4
.L_19:
        /*0048*/ 	.byte	0x04, 0x17
        /*004a*/ 	.short	(.L_21 - .L_20)
.L_20:
        /*004c*/ 	.word	0x00000000
        /*0050*/ 	.short	0x0004
        /*0052*/ 	.short	0x0020
        /*0054*/ 	.byte	0x00, 0xf4, 0x21, 0x00


	//----- nvinfo : EIATTR_KPARAM_INFO
	.align		4
.L_21:
        /*0058*/ 	.byte	0x04, 0x17
        /*005a*/ 	.short	(.L_23 - .L_22)
.L_22:
        /*005c*/ 	.word	0x00000000
        /*0060*/ 	.short	0x0003
        /*0062*/ 	.short	0x0018
        /*0064*/ 	.byte	0x00, 0xf4, 0x21, 0x00


	//----- nvinfo : EIATTR_KPARAM_INFO
	.align		4
.L_23:
        /*0068*/ 	.byte	0x04, 0x17
        /*006a*/ 	.short	(.L_25 - .L_24)
.L_24:
        /*006c*/ 	.word	0x00000000
        /*0070*/ 	.short	0x0002
        /*0072*/ 	.short	0x0010
        /*0074*/ 	.byte	0x00, 0xf4, 0x21, 0x00


	//----- nvinfo : EIATTR_KPARAM_INFO
	.align		4
.L_25:
        /*0078*/ 	.byte	0x04, 0x17
        /*007a*/ 	.short	(.L_27 - .L_26)
.L_26:
        /*007c*/ 	.word	0x00000000
        /*0080*/ 	.short	0x0001
        /*0082*/ 	.short	0x0008
        /*0084*/ 	.byte	0x00, 0xf4, 0x21, 0x00


	//----- nvinfo : EIATTR_KPARAM_INFO
	.align		4
.L_27:
        /*0088*/ 	.byte	0x04, 0x17
        /*008a*/ 	.short	(.L_29 - .L_28)
.L_28:
        /*008c*/ 	.word	0x00000000
        /*0090*/ 	.short	0x0000
        /*0092*/ 	.short	0x0000
        /*0094*/ 	.byte	0x00, 0xf4, 0x21, 0x00


	//----- nvinfo : EIATTR_SPARSE_MMA_MASK
	.align		4
.L_29:
        /*0098*/ 	.byte	0x03, 0x50
        /*009a*/ 	.short	0x0000


	//----- nvinfo : EIATTR_MAXREG_COUNT
	.align		4
        /*009c*/ 	.byte	0x03, 0x1b
        /*009e*/ 	.short	0x00ff


	//----- nvinfo : EIATTR_EXIT_INSTR_OFFSETS
	.align		4
        /*00a0*/ 	.byte	0x04, 0x1c
        /*00a2*/ 	.short	(.L_31 - .L_30)


	//   ....[0]....
.L_30:
        /*00a4*/ 	.word	0x00000940


	//   ....[1]....
        /*00a8*/ 	.word	0x00000960


	//----- nvinfo : EIATTR_REQNTID
	.align		4
.L_31:
        /*00ac*/ 	.byte	0x04, 0x10
        /*00ae*/ 	.short	(.L_33 - .L_32)
.L_32:
        /*00b0*/ 	.word	0x00000080
        /*00b4*/ 	.word	0x00000001
        /*00b8*/ 	.word	0x00000001


	//----- nvinfo : EIATTR_CBANK_PARAM_SIZE
	.align		4
.L_33:
        /*00bc*/ 	.byte	0x03, 0x19
        /*00be*/ 	.short	0x0044


	//----- nvinfo : EIATTR_PARAM_CBANK
	.align		4
        /*00c0*/ 	.byte	0x04, 0x0a
        /*00c2*/ 	.short	(.L_35 - .L_34)
	.align		4
.L_34:
        /*00c4*/ 	.word	index@(.nv.constant0.triton_poi_fused__native_batch_norm_legit_no_training_convolution_leaky_relu_leaky_relu_backward_1)
        /*00c8*/ 	.short	0x0210
        /*00ca*/ 	.short	0x0044


	//----- nvinfo : EIATTR_SW_WAR
	.align		4
.L_35:
        /*00cc*/ 	.byte	0x04, 0x36
        /*00ce*/ 	.short	(.L_37 - .L_36)
.L_36:
        /*00d0*/ 	.word	0x00000008
.L_37:


//--------------------- .nv.callgraph             --------------------------
	.section	.nv.callgraph,"",@"SHT_CUDA_CALLGRAPH"
	.align	4
	.sectionentsize	8
	.align		4
        /*0000*/ 	.word	0x00000000
	.align		4
        /*0004*/ 	.word	0xffffffff
	.align		4
        /*0008*/ 	.word	0x00000000
	.align		4
        /*000c*/ 	.word	0xfffffffe
	.align		4
        /*0010*/ 	.word	0x00000000
	.align		4
        /*0014*/ 	.word	0xfffffffd
	.align		4
        /*0018*/ 	.word	0x00000000
	.align		4
        /*001c*/ 	.word	0xfffffffc


//--------------------- .nv.constant4             --------------------------
	.section	.nv.constant4,"a",@progbits
	.align	8
	.align		8
.nv.constant4:
        /*0000*/ 	.dword	_$_str
	.align		8
        /*0008*/ 	.dword	_$_str_$_2


//--------------------- .text.triton_poi_fused__native_batch_norm_legit_no_training_convolution_leaky_relu_leaky_relu_backward_1 --------------------------
	.section	.text.triton_poi_fused__native_batch_norm_legit_no_training_convolution_leaky_relu_leaky_relu_backward_1,"ax",@progbits
	.align	128
        .global         triton_poi_fused__native_batch_norm_legit_no_training_convolution_leaky_relu_leaky_relu_backward_1
        .type           triton_poi_fused__native_batch_norm_legit_no_training_convolution_leaky_relu_leaky_relu_backward_1,@function
        .size           triton_poi_fused__native_batch_norm_legit_no_training_convolution_leaky_relu_leaky_relu_backward_1,(.L_x_1 - triton_poi_fused__native_batch_norm_legit_no_training_convolution_leaky_relu_leaky_relu_backward_1)
        .other          triton_poi_fused__native_batch_norm_legit_no_training_convolution_leaky_relu_leaky_relu_backward_1,@"STO_CUDA_ENTRY STV_DEFAULT"
triton_poi_fused__native_batch_norm_legit_no_training_convolution_leaky_relu_leaky_relu_backward_1:
.text.triton_poi_fused__native_batch_norm_legit_no_training_convolution_leaky_relu_leaky_relu_backward_1:
[----:B------:R-:W0:Y:S01]  /*0000*/  LDC R1, c[0x0][0x28] ;  /* 0x00000a00ff017b82 */ /* 0x000e220000000800 */
[----:B------:R-:W1:Y:S07]  /*0010*/  S2R R0, SR_TID.X ;  /* 0x0000000000007919 */ /* 0x000e6e0000002100 */
[----:B------:R-:W2:Y:S01]  /*0020*/  LDC.64 R8, c[0x0][0x230] ;  /* 0x00008c00ff087b82 */ /* 0x000ea20000000a00 */
[----:B------:R-:W-:Y:S01]  /*0030*/  CS2R R6, SRZ ;  /* 0x0000000000067805 */ /* 0x000fe2000001ff00 */
[----:B------:R-:W-:Y:S01]  /*0040*/  ULDC.64 UR4, c[0x0][0x208] ;  /* 0x0000820000047ab9 */ /* 0x000fe20000000a00 */
[----:B------:R-:W3:Y:S05]  /*0050*/  S2R R3, SR_CTAID.X ;  /* 0x0000000000037919 */ /* 0x000eea0000002500 */
[----:B------:R-:W4:Y:S08]  /*0060*/  LDC.64 R22, c[0x0][0x220] ;  /* 0x00008800ff167b82 */ /* 0x000f300000000a00 */
[----:B------:R-:W5:Y:S08]  /*0070*/  LDC.64 R10, c[0x0][0x238] ;  /* 0x00008e00ff0a7b82 */ /* 0x000f700000000a00 */
[----:B------:R-:W2:Y:S01]  /*0080*/  LDC.64 R20, c[0x0][0x228] ;  /* 0x00008a00ff147b82 */ /* 0x000ea20000000a00 */
[----:B------:R-:W-:-:S02]  /*0090*/  CS2R R26, SRZ ;  /* 0x00000000001a7805 */ /* 0x000fc4000001ff00 */
[----:B------:R-:W-:Y:S01]  /*00a0*/  MOV R28, RZ ;  /* 0x000000ff001c7202 */ /* 0x000fe20000000f00 */
[----:B------:R-:W-:Y:S01]  /*00b0*/  IMAD.MOV.U32 R25, RZ, RZ, RZ ;  /* 0x000000ffff197224 */ /* 0x000fe200078e00ff */
[----:B------:R-:W-:Y:S02]  /*00c0*/  CS2R R18, SRZ ;  /* 0x0000000000127805 */ /* 0x000fe4000001ff00 */
[----:B------:R-:W-:Y:S02]  /*00d0*/  CS2R R12, SRZ ;  /* 0x00000000000c7805 */ /* 0x000fe4000001ff00 */
[----:B------:R-:W-:Y:S02]  /*00e0*/  CS2R R14, SRZ ;  /* 0x00000000000e7805 */ /* 0x000fe4000001ff00 */
[----:B-1----:R-:W-:Y:S01]  /*00f0*/  SHF.L.U32 R0, R0, 0x2, RZ ;  /* 0x0000000200007819 */ /* 0x002fe200000006ff */
[----:B------:R-:W-:-:S03]  /*0100*/  ULDC.64 UR6, c[0x0][0x248] ;  /* 0x0000920000067ab9 */ /* 0x000fc60000000a00 */
[----:B------:R-:W-:-:S04]  /*0110*/  LOP3.LUT R0, R0, 0x1fc, RZ, 0xc0, !PT ;  /* 0x000001fc00007812 */ /* 0x000fc800078ec0ff */
[----:B---3--:R-:W-:-:S04]  /*0120*/  LEA R3, R3, R0, 0x9 ;  /* 0x0000000003037211 */ /* 0x008fc800078e48ff */
[C---:B------:R-:W-:Y:S01]  /*0130*/  ISETP.GE.AND P0, PT, R3.reuse, 0xc400, PT ;  /* 0x0000c4000300780c */ /* 0x040fe20003f06270 */
[----:B------:R-:W-:-:S05]  /*0140*/  IMAD.HI R0, R3, 0x5397829d, RZ ;  /* 0x5397829d03007827 */ /* 0x000fca00078e02ff */
[----:B------:R-:W-:-:S04]  /*0150*/  SHF.R.U32.HI R5, RZ, 0x1f, R0 ;  /* 0x0000001fff057819 */ /* 0x000fc80000011600 */
[----:B------:R-:W-:-:S04]  /*0160*/  LEA.HI.SX32 R0, R0, R5, 0x16 ;  /* 0x0000000500007211 */ /* 0x000fc800078fb2ff */
[----:B------:R-:W-:-:S04]  /*0170*/  LEA.HI R2, R0, R0, RZ, 0x2 ;  /* 0x0000000000027211 */ /* 0x000fc800078f10ff */
[----:B------:R-:W-:-:S04]  /*0180*/  LOP3.LUT R17, R2, 0xfffffffc, RZ, 0xc0, !PT ;  /* 0xfffffffc02117812 */ /* 0x000fc800078ec0ff */
[----:B------:R-:W-:-:S05]  /*0190*/  IADD3 R17, R0, -R17, RZ ;  /* 0x8000001100117210 */ /* 0x000fca0007ffe0ff */
[----:B--2---:R-:W-:-:S05]  /*01a0*/  IMAD.WIDE R8, R17, 0x4, R8 ;  /* 0x0000000411087825 */ /* 0x004fca00078e0208 */
[----:B------:R-:W2:Y:S01]  /*01b0*/  @!P0 LDG.E.EL R7, desc[UR4][R8.64] ;  /* 0x0000000408078981 */ /* 0x000ea2000c2e1900 */
[----:B------:R-:W-:Y:S01]  /*01c0*/  CS2R R4, SRZ ;  /* 0x0000000000047805 */ /* 0x000fe2000001ff00 */
[----:B------:R-:W-:-:S05]  /*01d0*/  HFMA2.MMA R2, -RZ, RZ, 0, 0 ;  /* 0x00000000ff027435 */ /* 0x000fca00000001ff */
[----:B------:R-:W3:Y:S04]  /*01e0*/  @!P0 LDG.E.EL R5, desc[UR4][R8.64] ;  /* 0x0000000408058981 */ /* 0x000ee8000c2e1900 */
[----:B------:R-:W3:Y:S04]  /*01f0*/  @!P0 LDG.E.EL R4, desc[UR4][R8.64] ;  /* 0x0000000408048981 */ /* 0x000ee8000c2e1900 */
[----:B------:R1:W3:Y:S01]  /*0200*/  @!P0 LDG.E.EL R2, desc[UR4][R8.64] ;  /* 0x0000000408028981 */ /* 0x0002e2000c2e1900 */
[----:B----4-:R-:W-:-:S05]  /*0210*/  IMAD.WIDE R22, R17, 0x4, R22 ;  /* 0x0000000411167825 */ /* 0x010fca00078e0216 */
[----:B------:R-:W4:Y:S01]  /*0220*/  @!P0 LDG.E.EL R27, desc[UR4][R22.64] ;  /* 0x00000004161b8981 */ /* 0x000f22000c2e1900 */
[----:B-1----:R-:W1:Y:S03]  /*0230*/  LDC.64 R8, c[0x0][0x240] ;  /* 0x00009000ff087b82 */ /* 0x002e660000000a00 */
[----:B------:R-:W4:Y:S01]  /*0240*/  @!P0 LDG.E.EL R28, desc[UR4][R22.64] ;  /* 0x00000004161c8981 */ /* 0x000f22000c2e1900 */
[----:B-----5:R-:W-:-:S03]  /*0250*/  IMAD.WIDE R10, R17, 0x4, R10 ;  /* 0x00000004110a7825 */ /* 0x020fc600078e020a */
[----:B------:R-:W5:Y:S04]  /*0260*/  @!P0 LDG.E.EL R25, desc[UR4][R22.64] ;  /* 0x0000000416198981 */ /* 0x000f68000c2e1900 */
[----:B------:R-:W4:Y:S01]  /*0270*/  @!P0 LDG.E.EL R26, desc[UR4][R22.64] ;  /* 0x00000004161a8981 */ /* 0x000f22000c2e1900 */
[----:B0-----:R-:W-:-:S03]  /*0280*/  IMAD.WIDE R20, R17, 0x4, R20 ;  /* 0x0000000411147825 */ /* 0x001fc600078e0214 */
[----:B------:R-:W4:Y:S04]  /*0290*/  @!P0 LDG.E.EL R18, desc[UR4][R10.64] ;  /* 0x000000040a128981 */ /* 0x000f28000c2e1900 */
[----:B------:R-:W4:Y:S04]  /*02a0*/  @!P0 LDG.E.EL R13, desc[UR4][R10.64] ;  /* 0x000000040a0d8981 */ /* 0x000f28000c2e1900 */
[----:B------:R-:W4:Y:S01]  /*02b0*/  @!P0 LDG.E.EL R15, desc[UR4][R20.64] ;  /* 0x00000004140f8981 */ /* 0x000f22000c2e1900 */
[----:B-1----:R-:W-:-:S03]  /*02c0*/  IMAD.WIDE R8, R17, 0x4, R8 ;  /* 0x0000000411087825 */ /* 0x002fc600078e0208 */
[----:B------:R-:W4:Y:S04]  /*02d0*/  @!P0 LDG.E.EL R6, desc[UR4][R20.64] ;  /* 0x0000000414068981 */ /* 0x000f28000c2e1900 */
[----:B------:R-:W4:Y:S04]  /*02e0*/  @!P0 LDG.E.EL R19, desc[UR4][R20.64] ;  /* 0x0000000414138981 */ /* 0x000f28000c2e1900 */
[----:B------:R0:W4:Y:S04]  /*02f0*/  @!P0 LDG.E.EL R12, desc[UR4][R20.64] ;  /* 0x00000004140c8981 */ /* 0x000128000c2e1900 */
[----:B------:R-:W4:Y:S01]  /*0300*/  @!P0 LDG.E.EL R14, desc[UR4][R8.64] ;  /* 0x00000004080e8981 */ /* 0x000f22000c2e1900 */
[----:B0-----:R-:W-:-:S06]  /*0310*/  IMAD.MOV.U32 R21, RZ, RZ, RZ ;  /* 0x000000ffff157224 */ /* 0x001fcc00078e00ff */
[----:B------:R-:W4:Y:S01]  /*0320*/  @!P0 LDG.E.EL R21, desc[UR4][R8.64] ;  /* 0x0000000408158981 */ /* 0x000f22000c2e1900 */
[----:B--2---:R-:W-:-:S06]  /*0330*/  FADD R16, R7, 9.9999997473787516356e-06 ;  /* 0x3727c5ac07107421 */ /* 0x004fcc0000000000 */
[----:B------:R-:W0:Y:S01]  /*0340*/  MUFU.SQRT R16, R16 ;  /* 0x0000001000107308 */ /* 0x000e220000002000 */
[----:B------:R-:W-:Y:S01]  /*0350*/  HFMA2.MMA R7, -RZ, RZ, 0, 0 ;  /* 0x00000000ff077435 */ /* 0x000fe200000001ff */
[----:B---3--:R-:W-:Y:S01]  /*0360*/  FADD R23, R5, 9.9999997473787516356e-06 ;  /* 0x3727c5ac05177421 */ /* 0x008fe20000000000 */
[----:B------:R-:W-:Y:S01]  /*0370*/  MOV R5, RZ ;  /* 0x000000ff00057202 */ /* 0x000fe20000000f00 */
[----:B------:R-:W-:Y:S01]  /*0380*/  FADD R24, R4, 9.9999997473787516356e-06 ;  /* 0x3727c5ac04187421 */ /* 0x000fe20000000000 */
[----:B------:R-:W-:-:S04]  /*0390*/  FADD R17, R2, 9.9999997473787516356e-06 ;  /* 0x3727c5ac02117421 */ /* 0x000fc80000000000 */
[----:B------:R-:W2:Y:S01]  /*03a0*/  @!P0 LDG.E.EL R5, desc[UR4][R10.64] ;  /* 0x000000040a058981 */ /* 0x000ea2000c2e1900 */
[----:B0-----:R-:W-:-:S03]  /*03b0*/  FSETP.GT.AND P6, PT, R16, 8.50705917302346158658e+37, PT ;  /* 0x7e8000001000780b */ /* 0x001fc60003fc4000 */
[----:B------:R0:W3:Y:S01]  /*03c0*/  @!P0 LDG.E.EL R7, desc[UR4][R10.64] ;  /* 0x000000040a078981 */ /* 0x0000e2000c2e1900 */
[C---:B------:R-:W-:Y:S01]  /*03d0*/  FSETP.GEU.AND P1, PT, R16.reuse, 1.175494350822287508e-38, PT ;  /* 0x008000001000780b */ /* 0x040fe20003f2e000 */
[----:B------:R-:W1:Y:S08]  /*03e0*/  MUFU.SQRT R24, R24 ;  /* 0x0000001800187308 */ /* 0x000e700000002000 */
[----:B0-----:R0:W5:Y:S01]  /*03f0*/  MUFU.SQRT R10, R17 ;  /* 0x00000011000a7308 */ /* 0x0011620000002000 */
[----:B------:R-:W-:Y:S01]  /*0400*/  HFMA2.MMA R11, -RZ, RZ, 1.625, 0 ;  /* 0x3e800000ff0b7435 */ /* 0x000fe200000001ff */
[----:B------:R-:W-:-:S06]  /*0410*/  @P6 FMUL R16, R16, 0.25 ;  /* 0x3e80000010106820 */ /* 0x000fcc0000400000 */
[----:B------:R-:W5:Y:S01]  /*0420*/  MUFU.SQRT R23, R23 ;  /* 0x0000001700177308 */ /* 0x000f620000002000 */
[----:B------:R-:W-:Y:S01]  /*0430*/  @!P1 FMUL R16, R16, 16777216 ;  /* 0x4b80000010109820 */ /* 0x000fe20000400000 */
[----:B-1----:R-:W-:Y:S02]  /*0440*/  FSETP.GT.AND P4, PT, R24, 8.50705917302346158658e+37, PT ;  /* 0x7e8000001800780b */ /* 0x002fe40003f84000 */
[----:B0-----:R-:W-:Y:S02]  /*0450*/  FSEL R17, R11, 1, P6 ;  /* 0x3f8000000b117808 */ /* 0x001fe40003000000 */
[----:B-----5:R-:W-:Y:S02]  /*0460*/  FSETP.GT.AND P6, PT, R10, 8.50705917302346158658e+37, PT ;  /* 0x7e8000000a00780b */ /* 0x020fe40003fc4000 */
[----:B------:R-:W0:Y:S01]  /*0470*/  MUFU.RCP R20, R16 ;  /* 0x0000001000147308 */ /* 0x000e220000001000 */
[----:B------:R-:W-:Y:S01]  /*0480*/  FSETP.GEU.AND P5, PT, R24, 1.175494350822287508e-38, PT ;  /* 0x008000001800780b */ /* 0x000fe20003fae000 */
[----:B------:R-:W-:Y:S01]  /*0490*/  @!P1 FMUL R17, R17, 16777216 ;  /* 0x4b80000011119820 */ /* 0x000fe20000400000 */
[----:B------:R-:W-:-:S02]  /*04a0*/  FSETP.GEU.AND P1, PT, R10, 1.175494350822287508e-38, PT ;  /* 0x008000000a00780b */ /* 0x000fc40003f2e000 */
[C---:B------:R-:W-:Y:S02]  /*04b0*/  FSETP.GT.AND P2, PT, R23.reuse, 8.50705917302346158658e+37, PT ;  /* 0x7e8000001700780b */ /* 0x040fe40003f44000 */
[----:B------:R-:W-:Y:S01]  /*04c0*/  FSETP.GEU.AND P3, PT, R23, 1.175494350822287508e-38, PT ;  /* 0x008000001700780b */ /* 0x000fe20003f6e000 */
[----:B------:R-:W-:-:S03]  /*04d0*/  @P4 FMUL R24, R24, 0.25 ;  /* 0x3e80000018184820 */ /* 0x000fc60000400000 */
[----:B------:R-:W-:Y:S01]  /*04e0*/  @P6 FMUL R10, R10, 0.25 ;  /* 0x3e8000000a0a6820 */ /* 0x000fe20000400000 */
[----:B------:R-:W-:Y:S02]  /*04f0*/  HFMA2.MMA R4, -RZ, RZ, 0, 0 ;  /* 0x00000000ff047435 */ /* 0x000fe400000001ff */
[----:B------:R-:W-:Y:S01]  /*0500*/  @!P5 FMUL R24, R24, 16777216 ;  /* 0x4b8000001818d820 */ /* 0x000fe20000400000 */
[----:B0-----:R-:W-:Y:S01]  /*0510*/  FMUL R20, R20, R17 ;  /* 0x0000001114147220 */ /* 0x001fe20000400000 */
[----:B------:R-:W-:Y:S01]  /*0520*/  @!P1 FMUL R10, R10, 16777216 ;  /* 0x4b8000000a0a9820 */ /* 0x000fe20000400000 */
[----:B------:R-:W0:Y:S01]  /*0530*/  LDC.64 R16, c[0x0][0x210] ;  /* 0x00008400ff107b82 */ /* 0x000e220000000a00 */
[----:B------:R-:W-:Y:S01]  /*0540*/  @P2 FMUL R23, R23, 0.25 ;  /* 0x3e80000017172820 */ /* 0x000fe20000400000 */
[----:B------:R-:W-:-:S03]  /*0550*/  MOV R2, RZ ;  /* 0x000000ff00027202 */ /* 0x000fc60000000f00 */
[----:B------:R-:W5:Y:S01]  /*0560*/  @!P0 LDG.E.EL R4, desc[UR4][R8.64] ;  /* 0x0000000408048981 */ /* 0x000f62000c2e1900 */
[----:B------:R-:W-:Y:S01]  /*0570*/  @!P3 FMUL R23, R23, 16777216 ;  /* 0x4b8000001717b820 */ /* 0x000fe20000400000 */
[----:B------:R-:W-:Y:S02]  /*0580*/  MUFU.RCP R24, R24 ;  /* 0x0000001800187308 */ /* 0x000fe40000001000 */
[----:B------:R1:W2:Y:S06]  /*0590*/  @!P0 LDG.E.EL R2, desc[UR4][R8.64] ;  /* 0x0000000408028981 */ /* 0x0002ac000c2e1900 */
[----:B------:R1:W4:Y:S08]  /*05a0*/  MUFU.RCP R22, R23 ;  /* 0x0000001700167308 */ /* 0x0003300000001000 */
[----:B------:R-:W4:Y:S01]  /*05b0*/  MUFU.RCP R10, R10 ;  /* 0x0000000a000a7308 */ /* 0x000f220000001000 */
[----:B-1----:R-:W-:-:S02]  /*05c0*/  FSEL R9, R11, 1, P2 ;  /* 0x3f8000000b097808 */ /* 0x002fc40001000000 */
[C---:B------:R-:W-:Y:S02]  /*05d0*/  FSEL R23, R11.reuse, 1, P4 ;  /* 0x3f8000000b177808 */ /* 0x040fe40002000000 */
[----:B------:R-:W-:Y:S01]  /*05e0*/  FSEL R11, R11, 1, P6 ;  /* 0x3f8000000b0b7808 */ /* 0x000fe20003000000 */
[----:B------:R-:W-:Y:S02]  /*05f0*/  @!P3 FMUL R9, R9, 16777216 ;  /* 0x4b8000000909b820 */ /* 0x000fe40000400000 */
[----:B------:R-:W-:Y:S02]  /*0600*/  @!P5 FMUL R23, R23, 16777216 ;  /* 0x4b8000001717d820 */ /* 0x000fe40000400000 */
[----:B------:R-:W-:Y:S01]  /*0610*/  @!P1 FMUL R11, R11, 16777216 ;  /* 0x4b8000000b0b9820 */ /* 0x000fe20000400000 */
[----:B----4-:R-:W-:Y:S01]  /*0620*/  FMUL R22, R22, R9 ;  /* 0x0000000916167220 */ /* 0x010fe20000400000 */
[----:B------:R-:W-:Y:S01]  /*0630*/  FMUL R23, R24, R23 ;  /* 0x0000001718177220 */ /* 0x000fe20000400000 */
[----:B------:R-:W-:Y:S01]  /*0640*/  CS2R R8, SRZ ;  /* 0x0000000000087805 */ /* 0x000fe2000001ff00 */
[----:B------:R-:W-:Y:S01]  /*0650*/  FMUL R24, R10, R11 ;  /* 0x0000000b0a187220 */ /* 0x000fe20000400000 */
[----:B------:R-:W-:Y:S01]  /*0660*/  CS2R R10, SRZ ;  /* 0x00000000000a7805 */ /* 0x000fe2000001ff00 */
[----:B0-----:R-:W-:-:S05]  /*0670*/  IMAD.WIDE R16, R3, 0x4, R16 ;  /* 0x0000000403107825 */ /* 0x001fca00078e0210 */
[----:B------:R-:W4:Y:S02]  /*0680*/  @!P0 LDG.E.128 R8, desc[UR4][R16.64] ;  /* 0x0000000410088981 */ /* 0x000f24000c1e1d00 */
[----:B----4-:R-:W-:Y:S01]  /*0690*/  FADD R8, R27, R8 ;  /* 0x000000081b087221 */ /* 0x010fe20000000000 */
[----:B------:R-:W-:Y:S01]  /*06a0*/  FADD R9, R28, R9 ;  /* 0x000000091c097221 */ /* 0x000fe20000000000 */
[----:B------:R-:W-:Y:S01]  /*06b0*/  FADD R10, R25, R10 ;  /* 0x0000000a190a7221 */ /* 0x000fe20000000000 */
[----:B------:R-:W-:Y:S01]  /*06c0*/  FADD R11, R26, R11 ;  /* 0x0000000b1a0b7221 */ /* 0x000fe20000000000 */
[----:B------:R-:W-:Y:S01]  /*06d0*/  FADD R15, R8, -R15 ;  /* 0x8000000f080f7221 */ /* 0x000fe20000000000 */
[----:B------:R-:W-:Y:S01]  /*06e0*/  FADD R25, R9, -R6 ;  /* 0x8000000609197221 */ /* 0x000fe20000000000 */
[----:B------:R-:W-:Y:S02]  /*06f0*/  FADD R6, R10, -R19 ;  /* 0x800000130a067221 */ /* 0x000fe40000000000 */
[----:B------:R-:W-:Y:S01]  /*0700*/  FMUL R20, R20, R15 ;  /* 0x0000000f14147220 */ /* 0x000fe20000400000 */
[----:B------:R-:W-:Y:S01]  /*0710*/  FADD R15, R11, -R12 ;  /* 0x8000000c0b0f7221 */ /* 0x000fe20000000000 */
[----:B------:R-:W-:Y:S01]  /*0720*/  FMUL R25, R22, R25 ;  /* 0x0000001916197220 */ /* 0x000fe20000400000 */
[----:B------:R-:W-:Y:S01]  /*0730*/  FMUL R19, R23, R6 ;  /* 0x0000000617137220 */ /* 0x000fe20000400000 */
[----:B------:R-:W-:Y:S01]  /*0740*/  FFMA R12, R20, R18, R21 ;  /* 0x00000012140c7223 */ /* 0x000fe20000000015 */
[----:B------:R-:W-:Y:S01]  /*0750*/  FMUL R15, R24, R15 ;  /* 0x0000000f180f7220 */ /* 0x000fe20000400000 */
[----:B-----5:R-:W-:Y:S01]  /*0760*/  FFMA R13, R25, R13, R4 ;  /* 0x0000000d190d7223 */ /* 0x020fe20000000004 */
[----:B---3--:R-:W-:Y:S01]  /*0770*/  FFMA R14, R19, R7, R14 ;  /* 0x00000007130e7223 */ /* 0x008fe2000000000e */
[----:B------:R-:W0:Y:S01]  /*0780*/  LDC.64 R22, c[0x0][0x218] ;  /* 0x00008600ff167b82 */ /* 0x000e220000000a00 */
[----:B--2---:R-:W-:Y:S01]  /*0790*/  FFMA R15, R15, R5, R2 ;  /* 0x000000050f0f7223 */ /* 0x004fe20000000002 */
[----:B------:R-:W-:-:S02]  /*07a0*/  FSETP.GT.AND P1, PT, R12, RZ, PT ;  /* 0x000000ff0c00720b */ /* 0x000fc40003f24000 */
[----:B------:R-:W-:Y:S02]  /*07b0*/  FSETP.GT.AND P2, PT, R13, RZ, PT ;  /* 0x000000ff0d00720b */ /* 0x000fe40003f44000 */
[----:B------:R-:W-:Y:S02]  /*07c0*/  FSETP.GT.AND P3, PT, R14, RZ, PT ;  /* 0x000000ff0e00720b */ /* 0x000fe40003f64000 */
[----:B------:R-:W-:Y:S01]  /*07d0*/  FSETP.GT.AND P4, PT, R15, RZ, PT ;  /* 0x000000ff0f00720b */ /* 0x000fe20003f84000 */
[----:B------:R-:W-:-:S06]  /*07e0*/  IMAD R5, R0, -0xc40, R3 ;  /* 0xfffff3c000057824 */ /* 0x000fcc00078e0203 */
[----:B------:R-:W-:Y:S02]  /*07f0*/  @!P1 FMUL R12, R12, 0.0099999997764825820923 ;  /* 0x3c23d70a0c0c9820 */ /* 0x000fe40000400000 */
[----:B------:R-:W-:Y:S02]  /*0800*/  @!P2 FMUL R13, R13, 0.0099999997764825820923 ;  /* 0x3c23d70a0d0da820 */ /* 0x000fe40000400000 */
[----:B------:R-:W-:Y:S01]  /*0810*/  @!P3 FMUL R14, R14, 0.0099999997764825820923 ;  /* 0x3c23d70a0e0eb820 */ /* 0x000fe20000400000 */
[----:B------:R-:W-:Y:S01]  /*0820*/  FSETP.GT.AND P1, PT, R12, RZ, PT ;  /* 0x000000ff0c00720b */ /* 0x000fe20003f24000 */
[----:B------:R-:W-:Y:S01]  /*0830*/  @!P4 FMUL R15, R15, 0.0099999997764825820923 ;  /* 0x3c23d70a0f0fc820 */ /* 0x000fe20000400000 */
[----:B------:R-:W-:Y:S01]  /*0840*/  FSETP.GT.AND P2, PT, R13, RZ, PT ;  /* 0x000000ff0d00720b */ /* 0x000fe20003f44000 */
[----:B------:R-:W-:Y:S01]  /*0850*/  IMAD R5, R0, 0xc80, R5 ;  /* 0x00000c8000057824 */ /* 0x000fe200078e0205 */
[----:B------:R-:W-:Y:S02]  /*0860*/  FSETP.GT.AND P3, PT, R14, RZ, PT ;  /* 0x000000ff0e00720b */ /* 0x000fe40003f64000 */
[----:B------:R-:W-:-:S02]  /*0870*/  FSETP.GT.AND P4, PT, R15, RZ, PT ;  /* 0x000000ff0f00720b */ /* 0x000fc40003f84000 */
[----:B------:R-:W-:Y:S02]  /*0880*/  SEL R7, RZ, 0x1, !P1 ;  /* 0x00000001ff077807 */ /* 0x000fe40004800000 */
[----:B------:R-:W-:Y:S01]  /*0890*/  SEL R2, RZ, 0x1, !P2 ;  /* 0x00000001ff027807 */ /* 0x000fe20005000000 */
[----:B0-----:R-:W-:Y:S01]  /*08a0*/  IMAD.WIDE R22, R3, 0x4, R22 ;  /* 0x0000000403167825 */ /* 0x001fe200078e0216 */
[----:B------:R-:W-:Y:S02]  /*08b0*/  SEL R3, RZ, 0x1, !P3 ;  /* 0x00000001ff037807 */ /* 0x000fe40005800000 */
[----:B------:R-:W-:Y:S02]  /*08c0*/  SEL R0, RZ, 0x1, !P4 ;  /* 0x00000001ff007807 */ /* 0x000fe40006000000 */
[----:B------:R-:W-:Y:S02]  /*08d0*/  PRMT R7, R7, 0x3340, R2 ;  /* 0x0000334007077816 */ /* 0x000fe40000000002 */
[----:B------:R-:W-:Y:S01]  /*08e0*/  IADD3 R2, P1, R5, UR6, RZ ;  /* 0x0000000605027c10 */ /* 0x000fe2000ff3e0ff */
[----:B------:R0:W-:Y:S01]  /*08f0*/  @!P0 STG.E.128 desc[UR4][R16.64], R8 ;  /* 0x0000000810008986 */ /* 0x0001e2000c101d04 */
[----:B------:R-:W-:-:S02]  /*0900*/  PRMT R0, R3, 0x3340, R0 ;  /* 0x0000334003007816 */ /* 0x000fc40000000000 */
[----:B------:R-:W-:Y:S01]  /*0910*/  LEA.HI.X.SX32 R3, R5, UR7, 0x1, P1 ;  /* 0x0000000705037c11 */ /* 0x000fe200088f0eff */
[----:B------:R0:W-:Y:S01]  /*0920*/  @!P0 STG.E.128 desc[UR4][R22.64], R12 ;  /* 0x0000000c16008986 */ /* 0x0001e2000c101d04 */
[----:B------:R-:W-:Y:S01]  /*0930*/  PRMT R7, R7, 0x5410, R0 ;  /* 0x0000541007077816 */ /* 0x000fe20000000000 */
[----:B0-----:R-:W-:Y:S06]  /*0940*/  @P0 EXIT ;  /* 0x000000000000094d */ /* 0x001fec0003800000 */
[----:B------:R-:W-:Y:S01]  /*0950*/  STG.E desc[UR4][R2.64], R7 ;  /* 0x0000000702007986 */ /* 0x000fe2000c101904 */
[----:B------:R-:W-:Y:S05]  /*0960*/  EXIT ;  /* 0x000000000000794d */ /* 0x000fea0003800000 */
.L_x_0:
[----:B------:R-:W-:-:S00]  /*0970*/  BRA `(.L_x_0) ;  /* 0xfffffffc00fc7947 */ /* 0x000fc0000383ffff */
[----:B------:R-:W-:-:S00]  /*0980*/  NOP ;  /* 0x0000000000007918 */ /* 0x000fc00000000000 */
[----:B------:R-:W-:-:S00]  /*0990*/  NOP ;  /* 0x0000000000007918 */ /* 0x000fc00000000000 */
[----:B------:R-:W-:-:S00]  /*09a0*/  NOP ;  /* 0x0000000000007918 */ /* 0x000fc00000000000 */
[----:B------:R-:W-:-:S00]  /*09b0*/  NOP ;  /* 0x0000000000007918 */ /* 0x000fc00000000000 */
[----:B------:R-:W-:-:S00]  /*09c0*/  NOP ;  /* 0x0000000000007918 */ /* 0x000fc00000000000 */
[----:B------:R-:W-:-:S00]  /*09d0*/  NOP ;  /* 0x0000000000007918 */ /* 0x000fc00000000000 */
[----:B------:R-:W-:-:S00]  /*09e0*/  NOP ;  /* 0x0000000000007918 */ /* 0x000fc00000000000 */
[----:B------:R-:W-:-:S00]  /*09f0*/  NOP ;  /* 0x0000000000007918 */ /* 0x000fc00000000000 */
.L_x_1:


//--------------------- .nv.global.init           --------------------------
	.section	.nv.global.init,"aw",@progbits
.nv.global.init:
	.type		_$_str,@object
	.size		_$_str,(_$_str_$_2 - _$_str)
_$_str:
        /*0000*/ 	.byte	0x5f, 0x5f, 0x43, 0x55, 0x44, 0x41, 0x5f, 0x46, 0x54, 0x5a, 0x00
	.type		_$_str_$_2,@object
	.size		_$_str_$_2,(.L_1 - _$_str_$_2)
_$_str_$_2:
        /*000b*/ 	.byte	0x5f, 0x5f, 0x43, 0x55, 0x44, 0x41, 0x5f, 0x50, 0x52, 0x45, 0x43, 0x5f, 0x53, 0x51, 0x52, 0x54
        /*001b*/ 	.byte	0x00
.L_1:


//--------------------- .nv.constant0.triton_poi_fused__native_batch_norm_legit_no_training_convolution_leaky_relu_leaky_relu_backward_1 --------------------------
	.section	.nv.constant0.triton_poi_fused__native_batch_norm_legit_no_training_convolution_leaky_relu_leaky_relu_backward_1,"a",@progbits
	.sectionflags	@""
	.align	4
.nv.constant0.triton_poi_fused__native_batch_norm_legit_no_training_convolution_leaky_relu_leaky_relu_backward_1:
	.zero		596
